	.headerflags	@"EF_CUDA_TEXMODE_UNIFIED EF_CUDA_64BIT_ADDRESS EF_CUDA_ACCELERATORS EF_CUDA_SM90 EF_CUDA_VIRTUAL_SM(EF_CUDA_SM90)"
	.elftype	@"ET_EXEC"


//--------------------- .nv.info                  --------------------------
	.section	.nv.info,"",@"SHT_CUDA_INFO"
	.align	4


	//----- nvinfo : EIATTR_REGCOUNT
	.align		4
        /*0000*/ 	.byte	0x04, 0x2f
        /*0002*/ 	.short	(.L_1 - .L_0)
	.align		4
.L_0:
        /*0004*/ 	.word	index@(triton_poi_fused__prelu_kernel_add_convolution_3)
        /*0008*/ 	.word	0x00000012


	//----- nvinfo : EIATTR_MIN_STACK_SIZE
	.align		4
.L_1:
        /*000c*/ 	.byte	0x04, 0x12
        /*000e*/ 	.short	(.L_3 - .L_2)
	.align		4
.L_2:
        /*0010*/ 	.word	index@(triton_poi_fused__prelu_kernel_add_convolution_3)
        /*0014*/ 	.word	0x00000000


	//----- nvinfo : EIATTR_FRAME_SIZE
	.align		4
.L_3:
        /*0018*/ 	.byte	0x04, 0x11
        /*001a*/ 	.short	(.L_5 - .L_4)
	.align		4
.L_4:
        /*001c*/ 	.word	index@(triton_poi_fused__prelu_kernel_add_convolution_3)
        /*0020*/ 	.word	0x00000000


	//----- nvinfo : EIATTR_MIN_STACK_SIZE
	.align		4
.L_5:
        /*0024*/ 	.byte	0x04, 0x12
        /*0026*/ 	.short	(.L_7 - .L_6)
	.align		4
.L_6:
        /*0028*/ 	.word	index@(triton_poi_fused__prelu_kernel_add_convolution_3)
        /*002c*/ 	.word	0x00000000
.L_7:


//--------------------- .nv.info.triton_poi_fused__prelu_kernel_add_convolution_3 --------------------------
	.section	.nv.info.triton_poi_fused__prelu_kernel_add_convolution_3,"",@"SHT_CUDA_INFO"
	.sectionflags	@""
	.align	4


	//----- nvinfo : EIATTR_CUDA_API_VERSION
	.align		4
        /*0000*/ 	.byte	0x04, 0x37
        /*0002*/ 	.short	(.L_9 - .L_8)
.L_8:
        /*0004*/ 	.word	0x0000007c


	//----- nvinfo : EIATTR_KPARAM_INFO
	.align		4
.L_9:
        /*0008*/ 	.byte	0x04, 0x17
        /*000a*/ 	.short	(.L_11 - .L_10)
.L_10:
        /*000c*/ 	.word	0x00000000
        /*0010*/ 	.short	0x0005
        /*0012*/ 	.short	0x0028
        /*0014*/ 	.byte	0x00, 0xf0, 0x11, 0x00


	//----- nvinfo : EIATTR_KPARAM_INFO
	.align		4
.L_11:
        /*0018*/ 	.byte	0x04, 0x17
        /*001a*/ 	.short	(.L_13 - .L_12)
.L_12:
        /*001c*/ 	.word	0x00000000
        /*0020*/ 	.short	0x0004
        /*0022*/ 	.short	0x0020
        /*0024*/ 	.byte	0x00, 0xf4, 0x21, 0x00


	//----- nvinfo : EIATTR_KPARAM_INFO
	.align		4
.L_13:
        /*0028*/ 	.byte	0x04, 0x17
        /*002a*/ 	.short	(.L_15 - .L_14)
.L_14:
        /*002c*/ 	.word	0x00000000
        /*0030*/ 	.short	0x0003
        /*0032*/ 	.short	0x0018
        /*0034*/ 	.byte	0x00, 0xf4, 0x21, 0x00


	//----- nvinfo : EIATTR_KPARAM_INFO
	.align		4
.L_15:
        /*0038*/ 	.byte	0x04, 0x17
        /*003a*/ 	.short	(.L_17 - .L_16)
.L_16:
        /*003c*/ 	.word	0x00000000
        /*0040*/ 	.short	0x0002
        /*0042*/ 	.short	0x0010
        /*0044*/ 	.byte	0x00, 0xf4, 0x21, 0x00


	//----- nvinfo : EIATTR_KPARAM_INFO
	.align		4
.L_17:
        /*0048*/ 	.byte	0x04, 0x17
        /*004a*/ 	.short	(.L_19 - .L_18)
.L_18:
        /*004c*/ 	.word	0x00000000
        /*0050*/ 	.short	0x0001
        /*0052*/ 	.short	0x0008
        /*0054*/ 	.byte	0x00, 0xf4, 0x21, 0x00


	//----- nvinfo : EIATTR_KPARAM_INFO
	.align		4
.L_19:
        /*0058*/ 	.byte	0x04, 0x17
        /*005a*/ 	.short	(.L_21 - .L_20)
.L_20:
        /*005c*/ 	.word	0x00000000
        /*0060*/ 	.short	0x0000
        /*0062*/ 	.short	0x0000
        /*0064*/ 	.byte	0x00, 0xf4, 0x21, 0x00


	//----- nvinfo : EIATTR_SPARSE_MMA_MASK
	.align		4
.L_21:
        /*0068*/ 	.byte	0x03, 0x50
        /*006a*/ 	.short	0x0000


	//----- nvinfo : EIATTR_MAXREG_COUNT
	.align		4
        /*006c*/ 	.byte	0x03, 0x1b
        /*006e*/ 	.short	0x00ff


	//----- nvinfo : EIATTR_EXIT_INSTR_OFFSETS
	.align		4
        /*0070*/ 	.byte	0x04, 0x1c
        /*0072*/ 	.short	(.L_23 - .L_22)


	//   ....[0]....
.L_22:
        /*0074*/ 	.word	0x00000210


	//----- nvinfo : EIATTR_REQNTID
	.align		4
.L_23:
        /*0078*/ 	.byte	0x04, 0x10
        /*007a*/ 	.short	(.L_25 - .L_24)
.L_24:
        /*007c*/ 	.word	0x00000080
        /*0080*/ 	.word	0x00000001
        /*0084*/ 	.word	0x00000001


	//----- nvinfo : EIATTR_CBANK_PARAM_SIZE
	.align		4
.L_25:
        /*0088*/ 	.byte	0x03, 0x19
        /*008a*/ 	.short	0x002c


	//----- nvinfo : EIATTR_PARAM_CBANK
	.align		4
        /*008c*/ 	.byte	0x04, 0x0a
        /*008e*/ 	.short	(.L_27 - .L_26)
	.align		4
.L_26:
        /*0090*/ 	.word	index@(.nv.constant0.triton_poi_fused__prelu_kernel_add_convolution_3)
        /*0094*/ 	.short	0x0210
        /*0096*/ 	.short	0x002c


	//----- nvinfo : EIATTR_SW_WAR
	.align		4
.L_27:
        /*0098*/ 	.byte	0x04, 0x36
        /*009a*/ 	.short	(.L_29 - .L_28)
.L_28:
        /*009c*/ 	.word	0x00000008
.L_29:


//--------------------- .nv.callgraph             --------------------------
	.section	.nv.callgraph,"",@"SHT_CUDA_CALLGRAPH"
	.align	4
	.sectionentsize	8
	.align		4
        /*0000*/ 	.word	0x00000000
	.align		4
        /*0004*/ 	.word	0xffffffff
	.align		4
        /*0008*/ 	.word	0x00000000
	.align		4
        /*000c*/ 	.word	0xfffffffe
	.align		4
        /*0010*/ 	.word	0x00000000
	.align		4
        /*0014*/ 	.word	0xfffffffd
	.align		4
        /*0018*/ 	.word	0x00000000
	.align		4
        /*001c*/ 	.word	0xfffffffc


//--------------------- .text.triton_poi_fused__prelu_kernel_add_convolution_3 --------------------------
	.section	.text.triton_poi_fused__prelu_kernel_add_convolution_3,"ax",@progbits
	.align	128
        .global         triton_poi_fused__prelu_kernel_add_convolution_3
        .type           triton_poi_fused__prelu_kernel_add_convolution_3,@function
        .size           triton_poi_fused__prelu_kernel_add_convolution_3,(.L_x_1 - triton_poi_fused__prelu_kernel_add_convolution_3)
        .other          triton_poi_fused__prelu_kernel_add_convolution_3,@"STO_CUDA_ENTRY STV_DEFAULT"
triton_poi_fused__prelu_kernel_add_convolution_3:
.text.triton_poi_fused__prelu_kernel_add_convolution_3:
[----:B------:R-:W-:Y:S01]  /*0000*/  LDC R1, c[0x0][0x28] ;  /* 0x00000a00ff017b82 */ /* 0x000fe20000000800 */
[----:B------:R-:W1:Y:S07]  /*0010*/  S2R R0, SR_TID.X ;  /* 0x0000000000007919 */ /* 0x000e6e0000002100 */
[----:B------:R-:W2:Y:S01]  /*0020*/  LDC.64 R4, c[0x0][0x218] ;  /* 0x00008600ff047b82 */ /* 0x000ea20000000a00 */
[----:B------:R-:W-:Y:S01]  /*0030*/  ULDC.64 UR4, c[0x0][0x208] ;  /* 0x0000820000047ab9 */ /* 0x000fe20000000a00 */
[----:B------:R-:W3:Y:S06]  /*0040*/  S2R R3, SR_CTAID.X ;  /* 0x0000000000037919 */ /* 0x000eec0000002500 */
[----:B------:R-:W4:Y:S01]  /*0050*/  LDC.64 R8, c[0x0][0x228] ;  /* 0x00008a00ff087b82 */ /* 0x000f220000000a00 */
[----:B-1----:R-:W-:-:S02]  /*0060*/  LOP3.LUT R0, R0, 0x7f, RZ, 0xc0, !PT ;  /* 0x0000007f00007812 */ /* 0x002fc400078ec0ff */
[----:B---3--:R-:W-:-:S03]  /*0070*/  SHF.R.S32.HI R7, RZ, 0x18, R3 ;  /* 0x00000018ff077819 */ /* 0x008fc60000011403 */
[----:B------:R-:W-:Y:S02]  /*0080*/  IMAD R0, R3, 0x80, R0 ;  /* 0x0000008003007824 */ /* 0x000fe400078e0200 */
[----:B------:R-:W1:Y:S01]  /*0090*/  LDC.64 R2, c[0x0][0x210] ;  /* 0x00008400ff027b82 */ /* 0x000e620000000a00 */
[----:B------:R-:W-:-:S04]  /*00a0*/  SGXT R7, R7, 0x1 ;  /* 0x000000010707781a */ /* 0x000fc80000000200 */
[----:B------:R-:W-:-:S04]  /*00b0*/  LEA.HI R7, R7, R0, RZ, 0x8 ;  /* 0x0000000007077211 */ /* 0x000fc800078f40ff */
[----:B------:R-:W-:Y:S02]  /*00c0*/  SHF.R.S32.HI R10, RZ, 0x8, R7 ;  /* 0x00000008ff0a7819 */ /* 0x000fe40000011407 */
[----:B------:R-:W3:Y:S02]  /*00d0*/  LDC.64 R6, c[0x0][0x220] ;  /* 0x00008800ff067b82 */ /* 0x000ee40000000a00 */
[----:B------:R-:W-:-:S04]  /*00e0*/  LEA.HI R11, R10, R10, RZ, 0x2 ;  /* 0x0000000a0a0b7211 */ /* 0x000fc800078f10ff */
[----:B------:R-:W-:-:S05]  /*00f0*/  LOP3.LUT R11, R11, 0xfffffffc, RZ, 0xc0, !PT ;  /* 0xfffffffc0b0b7812 */ /* 0x000fca00078ec0ff */
[----:B------:R-:W-:Y:S02]  /*0100*/  IMAD.IADD R11, R10, 0x1, -R11 ;  /* 0x000000010a0b7824 */ /* 0x000fe400078e0a0b */
[----:B-1----:R-:W-:-:S04]  /*0110*/  IMAD.WIDE R2, R0, 0x4, R2 ;  /* 0x0000000400027825 */ /* 0x002fc800078e0202 */
[----:B--2---:R-:W-:Y:S01]  /*0120*/  IMAD.WIDE R4, R11, 0x4, R4 ;  /* 0x000000040b047825 */ /* 0x004fe200078e0204 */
[----:B------:R-:W2:Y:S01]  /*0130*/  LDG.E R12, desc[UR4][R2.64] ;  /* 0x00000004020c7981 */ /* 0x000ea2000c1e1900 */
[----:B------:R-:W1:Y:S04]  /*0140*/  LDC.64 R10, c[0x0][0x230] ;  /* 0x00008c00ff0a7b82 */ /* 0x000e680000000a00 */
[----:B------:R-:W2:Y:S04]  /*0150*/  LDG.E.EL R5, desc[UR4][R4.64] ;  /* 0x0000000404057981 */ /* 0x000ea8000c2e1900 */
[----:B---3--:R-:W3:Y:S01]  /*0160*/  LDG.E R6, desc[UR4][R6.64] ;  /* 0x0000000406067981 */ /* 0x008ee2000c1e1900 */
[----:B----4-:R-:W-:-:S06]  /*0170*/  IMAD.WIDE R8, R0, 0x4, R8 ;  /* 0x0000000400087825 */ /* 0x010fcc00078e0208 */
[----:B------:R-:W4:Y:S01]  /*0180*/  LDG.E R8, desc[UR4][R8.64] ;  /* 0x0000000408087981 */ /* 0x000f22000c1e1900 */
[----:B-1----:R-:W-:-:S04]  /*0190*/  IMAD.WIDE R10, R0, 0x4, R10 ;  /* 0x00000004000a7825 */ /* 0x002fc800078e020a */
[C---:B--2---:R-:W-:Y:S01]  /*01a0*/  FADD R13, R12.reuse, R5 ;  /* 0x000000050c0d7221 */ /* 0x044fe20000000000 */
[----:B------:R-:W-:-:S03]  /*01b0*/  FSETP.GT.AND P0, PT, R12, -R5, PT ;  /* 0x800000050c00720b */ /* 0x000fc60003f04000 */
[----:B---3--:R-:W-:-:S05]  /*01c0*/  FMUL R14, R6, R13 ;  /* 0x0000000d060e7220 */ /* 0x008fca0000400000 */
[----:B------:R-:W-:Y:S01]  /*01d0*/  FSEL R15, R13, R14, P0 ;  /* 0x0000000e0d0f7208 */ /* 0x000fe20000000000 */
[----:B------:R-:W-:Y:S04]  /*01e0*/  STG.E desc[UR4][R2.64], R13 ;  /* 0x0000000d02007986 */ /* 0x000fe8000c101904 */
[----:B----4-:R-:W-:-:S05]  /*01f0*/  FADD R15, R8, R15 ;  /* 0x0000000f080f7221 */ /* 0x010fca0000000000 */
[----:B------:R-:W-:Y:S01]  /*0200*/  STG.E desc[UR4][R10.64], R15 ;  /* 0x0000000f0a007986 */ /* 0x000fe2000c101904 */
[----:B------:R-:W-:Y:S05]  /*0210*/  EXIT ;  /* 0x000000000000794d */ /* 0x000fea0003800000 */
.L_x_0:
[----:B------:R-:W-:-:S00]  /*0220*/  BRA `(.L_x_0) ;  /* 0xfffffffc00fc7947 */ /* 0x000fc0000383ffff */
[----:B------:R-:W-:-:S00]  /*0230*/  NOP ;  /* 0x0000000000007918 */ /* 0x000fc00000000000 */
        /* <DEDUP_REMOVED lines=12> */
.L_x_1:


//--------------------- .nv.constant0.triton_poi_fused__prelu_kernel_add_convolution_3 --------------------------
	.section	.nv.constant0.triton_poi_fused__prelu_kernel_add_convolution_3,"a",@progbits
	.sectionflags	@""
	.align	4
.nv.constant0.triton_poi_fused__prelu_kernel_add_convolution_3:
	.zero		572
